//
// Generated by NVIDIA NVVM Compiler
//
// Compiler Build ID: CL-36424714
// Cuda compilation tools, release 13.0, V13.0.88
// Based on NVVM 20.0.0
//

.version 9.0
.target sm_100
.address_size 64

	// .globl	_Z17sumArraysOnDevicePfS_S_ii

.visible .entry _Z17sumArraysOnDevicePfS_S_ii(
	.param .u64 .ptr .align 1 _Z17sumArraysOnDevicePfS_S_ii_param_0,
	.param .u64 .ptr .align 1 _Z17sumArraysOnDevicePfS_S_ii_param_1,
	.param .u64 .ptr .align 1 _Z17sumArraysOnDevicePfS_S_ii_param_2,
	.param .u32 _Z17sumArraysOnDevicePfS_S_ii_param_3,
	.param .u32 _Z17sumArraysOnDevicePfS_S_ii_param_4
)
{
	.reg .pred 	%p<4>;
	.reg .b32 	%r<14>;
	.reg .b32 	%f<4>;
	.reg .b64 	%rd<11>;

	ld.param.u64 	%rd1, [_Z17sumArraysOnDevicePfS_S_ii_param_0];
	ld.param.u64 	%rd2, [_Z17sumArraysOnDevicePfS_S_ii_param_1];
	ld.param.u64 	%rd3, [_Z17sumArraysOnDevicePfS_S_ii_param_2];
	ld.param.u32 	%r2, [_Z17sumArraysOnDevicePfS_S_ii_param_3];
	ld.param.u32 	%r3, [_Z17sumArraysOnDevicePfS_S_ii_param_4];
	mov.u32 	%r5, %ctaid.x;
	mov.u32 	%r6, %ntid.x;
	mov.u32 	%r7, %tid.x;
	mad.lo.s32 	%r8, %r5, %r6, %r7;
	mov.u32 	%r9, %ctaid.y;
	mov.u32 	%r10, %ntid.y;
	mov.u32 	%r11, %tid.y;
	mad.lo.s32 	%r12, %r9, %r10, %r11;
	mad.lo.s32 	%r1, %r2, %r12, %r8;
	setp.ge.u32 	%p1, %r8, %r2;
	setp.ge.u32 	%p2, %r12, %r3;
	or.pred  	%p3, %p1, %p2;
	@%p3 bra 	$L__BB0_2;
	cvta.to.global.u64 	%rd4, %rd1;
	cvta.to.global.u64 	%rd5, %rd2;
	cvta.to.global.u64 	%rd6, %rd3;
	mul.wide.u32 	%rd7, %r1, 4;
	add.s64 	%rd8, %rd4, %rd7;
	ld.global.f32 	%f1, [%rd8];
	add.s64 	%rd9, %rd5, %rd7;
	ld.global.f32 	%f2, [%rd9];
	add.f32 	%f3, %f1, %f2;
	add.s64 	%rd10, %rd6, %rd7;
	st.global.f32 	[%rd10], %f3;
$L__BB0_2:
	ret;

}


// ===== COMPILED SASS (sm_100) =====

	.target	sm_100

	.elftype	@"ET_EXEC"


//--------------------- .note.nv.tkinfo           --------------------------
	.section	.note.nv.tkinfo,"",@"SHT_NOTE"
	.sectionflags	@"SHF_NOTE_NV_TKINFO"
	.tkinfo
        /*0018*/ 	.word	0x00000002
        /*0030*/ 	.string	""
        /*0030*/ 	.string	"ptxas"
        /*0030*/ 	.string	"Cuda compilation tools, release 13.0, V13.0.88"
        /*0030*/ 	.string	"Build cuda_13.0.r13.0/compiler.36424714_0"
        /*0030*/ 	.string	"-arch sm_100 -m 64 "



//--------------------- .note.nv.cuinfo           --------------------------
	.section	.note.nv.cuinfo,"",@"SHT_NOTE"
	.sectionflags	@"SHF_NOTE_NV_CUINFO"
        /*0018*/ 	.short	0x0002
        /*001a*/ 	.short	0x0064
        /*001c*/ 	.short	0x0082
	.zero		2


//--------------------- .nv.info                  --------------------------
	.section	.nv.info,"",@"SHT_CUDA_INFO"
	.align	4


	//----- nvinfo : EIATTR_REGCOUNT
	.align		4
        /*0000*/ 	.byte	0x04, 0x2f
        /*0002*/ 	.short	(.L_1 - .L_0)
	.align		4
.L_0:
        /*0004*/ 	.word	index@(_Z17sumArraysOnDevicePfS_S_ii)
        /*0008*/ 	.word	0x0000000c


	//----- nvinfo : EIATTR_FRAME_SIZE
	.align		4
.L_1:
        /*000c*/ 	.byte	0x04, 0x11
        /*000e*/ 	.short	(.L_3 - .L_2)
	.align		4
.L_2:
        /*0010*/ 	.word	index@(_Z17sumArraysOnDevicePfS_S_ii)
        /*0014*/ 	.word	0x00000000


	//----- nvinfo : EIATTR_MIN_STACK_SIZE
	.align		4
.L_3:
        /*0018*/ 	.byte	0x04, 0x12
        /*001a*/ 	.short	(.L_5 - .L_4)
	.align		4
.L_4:
        /*001c*/ 	.word	index@(_Z17sumArraysOnDevicePfS_S_ii)
        /*0020*/ 	.word	0x00000000
.L_5:


//--------------------- .nv.compat                --------------------------
	.section	.nv.compat,"",@"SHT_CUDA_COMPAT_INFO"
	.align	4
        /*0000*/ 	.byte	0x02, 0x09, 0x00, 0x00, 0x02, 0x02, 0x01, 0x00, 0x02, 0x05, 0x05, 0x00, 0x03, 0x07, 0x01, 0x01
        /*0010*/ 	.byte	0x02, 0x03, 0x00, 0x00, 0x02, 0x06, 0x01, 0x00, 0x04, 0x0b, 0x08, 0x00, 0x09, 0x00, 0x00, 0x00
        /*0020*/ 	.byte	0x00, 0x00, 0x00, 0x00


//--------------------- .nv.info._Z17sumArraysOnDevicePfS_S_ii --------------------------
	.section	.nv.info._Z17sumArraysOnDevicePfS_S_ii,"",@"SHT_CUDA_INFO"
	.sectionflags	@""
	.align	4


	//----- nvinfo : EIATTR_CUDA_API_VERSION
	.align		4
        /*0000*/ 	.byte	0x04, 0x37
        /*0002*/ 	.short	(.L_7 - .L_6)
.L_6:
        /*0004*/ 	.word	0x00000082


	//----- nvinfo : EIATTR_KPARAM_INFO
	.align		4
.L_7:
        /*0008*/ 	.byte	0x04, 0x17
        /*000a*/ 	.short	(.L_9 - .L_8)
.L_8:
        /*000c*/ 	.word	0x00000000
        /*0010*/ 	.short	0x0004
        /*0012*/ 	.short	0x001c
        /*0014*/ 	.byte	0x00, 0xf0, 0x11, 0x00


	//----- nvinfo : EIATTR_KPARAM_INFO
	.align		4
.L_9:
        /*0018*/ 	.byte	0x04, 0x17
        /*001a*/ 	.short	(.L_11 - .L_10)
.L_10:
        /*001c*/ 	.word	0x00000000
        /*0020*/ 	.short	0x0003
        /*0022*/ 	.short	0x0018
        /*0024*/ 	.byte	0x00, 0xf0, 0x11, 0x00


	//----- nvinfo : EIATTR_KPARAM_INFO
	.align		4
.L_11:
        /*0028*/ 	.byte	0x04, 0x17
        /*002a*/ 	.short	(.L_13 - .L_12)
.L_12:
        /*002c*/ 	.word	0x00000000
        /*0030*/ 	.short	0x0002
        /*0032*/ 	.short	0x0010
        /*0034*/ 	.byte	0x00, 0xf5, 0x21, 0x00


	//----- nvinfo : EIATTR_KPARAM_INFO
	.align		4
.L_13:
        /*0038*/ 	.byte	0x04, 0x17
        /*003a*/ 	.short	(.L_15 - .L_14)
.L_14:
        /*003c*/ 	.word	0x00000000
        /*0040*/ 	.short	0x0001
        /*0042*/ 	.short	0x0008
        /*0044*/ 	.byte	0x00, 0xf5, 0x21, 0x00


	//----- nvinfo : EIATTR_KPARAM_INFO
	.align		4
.L_15:
        /*0048*/ 	.byte	0x04, 0x17
        /*004a*/ 	.short	(.L_17 - .L_16)
.L_16:
        /*004c*/ 	.word	0x00000000
        /*0050*/ 	.short	0x0000
        /*0052*/ 	.short	0x0000
        /*0054*/ 	.byte	0x00, 0xf5, 0x21, 0x00


	//----- nvinfo : EIATTR_SPARSE_MMA_MASK
	.align		4
.L_17:
        /*0058*/ 	.byte	0x03, 0x50
        /*005a*/ 	.short	0x0000


	//----- nvinfo : EIATTR_MAXREG_COUNT
	.align		4
        /*005c*/ 	.byte	0x03, 0x1b
        /*005e*/ 	.short	0x00ff


	//----- nvinfo : EIATTR_MERCURY_ISA_VERSION
	.align		4
        /*0060*/ 	.byte	0x03, 0x5f
        /*0062*/ 	.short	0x0101


	//----- nvinfo : EIATTR_VRC_CTA_INIT_COUNT
	.align		4
        /*0064*/ 	.byte	0x02, 0x4a
	.zero		1
	.zero		1


	//----- nvinfo : EIATTR_EXIT_INSTR_OFFSETS
	.align		4
        /*0068*/ 	.byte	0x04, 0x1c
        /*006a*/ 	.short	(.L_19 - .L_18)


	//   ....[0]....
.L_18:
        /*006c*/ 	.word	0x000000d0


	//   ....[1]....
        /*0070*/ 	.word	0x00000190


	//----- nvinfo : EIATTR_CBANK_PARAM_SIZE
	.align		4
.L_19:
        /*0074*/ 	.byte	0x03, 0x19
        /*0076*/ 	.short	0x0020


	//----- nvinfo : EIATTR_PARAM_CBANK
	.align		4
        /*0078*/ 	.byte	0x04, 0x0a
        /*007a*/ 	.short	(.L_21 - .L_20)
	.align		4
.L_20:
        /*007c*/ 	.word	index@(.nv.constant0._Z17sumArraysOnDevicePfS_S_ii)
        /*0080*/ 	.short	0x0380
        /*0082*/ 	.short	0x0020


	//----- nvinfo : EIATTR_SW_WAR
	.align		4
.L_21:
        /*0084*/ 	.byte	0x04, 0x36
        /*0086*/ 	.short	(.L_23 - .L_22)
.L_22:
        /*0088*/ 	.word	0x00000008
.L_23:


//--------------------- .nv.callgraph             --------------------------
	.section	.nv.callgraph,"",@"SHT_CUDA_CALLGRAPH"
	.align	4
	.sectionentsize	8
	.align		4
        /*0000*/ 	.word	0x00000000
	.align		4
        /*0004*/ 	.word	0xffffffff
	.align		4
        /*0008*/ 	.word	0x00000000
	.align		4
        /*000c*/ 	.word	0xfffffffe
	.align		4
        /*0010*/ 	.word	0x00000000
	.align		4
        /*0014*/ 	.word	0xfffffffd
	.align		4
        /*0018*/ 	.word	0x00000000
	.align		4
        /*001c*/ 	.word	0xfffffffc


//--------------------- .text._Z17sumArraysOnDevicePfS_S_ii --------------------------
	.section	.text._Z17sumArraysOnDevicePfS_S_ii,"ax",@progbits
	.align	128
        .global         _Z17sumArraysOnDevicePfS_S_ii
        .type           _Z17sumArraysOnDevicePfS_S_ii,@function
        .size           _Z17sumArraysOnDevicePfS_S_ii,(.L_x_1 - _Z17sumArraysOnDevicePfS_S_ii)
        .other          _Z17sumArraysOnDevicePfS_S_ii,@"STO_CUDA_ENTRY STV_DEFAULT"
_Z17sumArraysOnDevicePfS_S_ii:
.text._Z17sumArraysOnDevicePfS_S_ii:
[----:B------:R-:W-:Y:S01]  /*0000*/  LDC R1, c[0x0][0x37c] ;  /* 0x0000df00ff017b82 */ /* 0x000fe20000000800 */
[----:B------:R-:W0:Y:S07]  /*0010*/  S2R R2, SR_TID.Y ;  /* 0x0000000000027919 */ /* 0x000e2e0000002200 */
[----:B------:R-:W1:Y:S01]  /*0020*/  LDC R0, c[0x0][0x360] ;  /* 0x0000d800ff007b82 */ /* 0x000e620000000800 */
[----:B------:R-:W2:Y:S01]  /*0030*/  LDCU.64 UR6, c[0x0][0x398] ;  /* 0x00007300ff0677ac */ /* 0x000ea20008000a00 */
[----:B------:R-:W1:Y:S06]  /*0040*/  S2R R5, SR_TID.X ;  /* 0x0000000000057919 */ /* 0x000e6c0000002100 */
[----:B------:R-:W0:Y:S08]  /*0050*/  S2UR UR5, SR_CTAID.Y ;  /* 0x00000000000579c3 */ /* 0x000e300000002600 */
[----:B------:R-:W0:Y:S08]  /*0060*/  LDC R3, c[0x0][0x364] ;  /* 0x0000d900ff037b82 */ /* 0x000e300000000800 */
[----:B------:R-:W1:Y:S01]  /*0070*/  S2UR UR4, SR_CTAID.X ;  /* 0x00000000000479c3 */ /* 0x000e620000002500 */
[----:B0-----:R-:W-:-:S05]  /*0080*/  IMAD R3, R3, UR5, R2 ;  /* 0x0000000503037c24 */ /* 0x001fca000f8e0202 */
[----:B--2---:R-:W-:Y:S01]  /*0090*/  ISETP.GE.U32.AND P0, PT, R3, UR7, PT ;  /* 0x0000000703007c0c */ /* 0x004fe2000bf06070 */
[----:B-1----:R-:W-:-:S04]  /*00a0*/  IMAD R0, R0, UR4, R5 ;  /* 0x0000000400007c24 */ /* 0x002fc8000f8e0205 */
[----:B------:R-:W-:Y:S01]  /*00b0*/  IMAD R9, R3, UR6, R0 ;  /* 0x0000000603097c24 */ /* 0x000fe2000f8e0200 */
[----:B------:R-:W-:-:S13]  /*00c0*/  ISETP.GE.U32.OR P0, PT, R0, UR6, P0 ;  /* 0x0000000600007c0c */ /* 0x000fda0008706470 */
[----:B------:R-:W-:Y:S05]  /*00d0*/  @P0 EXIT ;  /* 0x000000000000094d */ /* 0x000fea0003800000 */
[----:B------:R-:W0:Y:S01]  /*00e0*/  LDC.64 R2, c[0x0][0x380] ;  /* 0x0000e000ff027b82 */ /* 0x000e220000000a00 */
[----:B------:R-:W1:Y:S07]  /*00f0*/  LDCU.64 UR4, c[0x0][0x358] ;  /* 0x00006b00ff0477ac */ /* 0x000e6e0008000a00 */
[----:B------:R-:W2:Y:S08]  /*0100*/  LDC.64 R4, c[0x0][0x388] ;  /* 0x0000e200ff047b82 */ /* 0x000eb00000000a00 */
[----:B------:R-:W3:Y:S01]  /*0110*/  LDC.64 R6, c[0x0][0x390] ;  /* 0x0000e400ff067b82 */ /* 0x000ee20000000a00 */
[----:B0-----:R-:W-:-:S06]  /*0120*/  IMAD.WIDE.U32 R2, R9, 0x4, R2 ;  /* 0x0000000409027825 */ /* 0x001fcc00078e0002 */
[----:B-1----:R-:W4:Y:S01]  /*0130*/  LDG.E R2, desc[UR4][R2.64] ;  /* 0x0000000402027981 */ /* 0x002f22000c1e1900 */
[----:B--2---:R-:W-:-:S06]  /*0140*/  IMAD.WIDE.U32 R4, R9, 0x4, R4 ;  /* 0x0000000409047825 */ /* 0x004fcc00078e0004 */
[----:B------:R-:W4:Y:S01]  /*0150*/  LDG.E R5, desc[UR4][R4.64] ;  /* 0x0000000404057981 */ /* 0x000f22000c1e1900 */
[----:B---3--:R-:W-:-:S04]  /*0160*/  IMAD.WIDE.U32 R6, R9, 0x4, R6 ;  /* 0x0000000409067825 */ /* 0x008fc800078e0006 */
[----:B----4-:R-:W-:-:S05]  /*0170*/  FADD R9, R2, R5 ;  /* 0x0000000502097221 */ /* 0x010fca0000000000 */
[----:B------:R-:W-:Y:S01]  /*0180*/  STG.E desc[UR4][R6.64], R9 ;  /* 0x0000000906007986 */ /* 0x000fe2000c101904 */
[----:B------:R-:W-:Y:S05]  /*0190*/  EXIT ;  /* 0x000000000000794d */ /* 0x000fea0003800000 */
.L_x_0:
[----:B------:R-:W-:-:S00]  /*01a0*/  BRA `(.L_x_0) ;  /* 0xfffffffc00fc7947 */ /* 0x000fc0000383ffff */
[----:B------:R-:W-:-:S00]  /*01b0*/  NOP ;  /* 0x0000000000007918 */ /* 0x000fc00000000000 */
        /* <DEDUP_REMOVED lines=12> */
.L_x_1:


//--------------------- .nv.shared.reserved.0     --------------------------
	.section	.nv.shared.reserved.0,"aw",@nobits
	.weak		__nv_reservedSMEM_offset_0_alias
	.size		__nv_reservedSMEM_offset_0_alias, 0, 64
	.other		__nv_reservedSMEM_offset_0_alias,@"STO_CUDA_RESERVED_SHARED STV_DEFAULT"
__nv_reservedSMEM_offset_0_alias:
	.zero		0
	.zero		64


//--------------------- .nv.constant0._Z17sumArraysOnDevicePfS_S_ii --------------------------
	.section	.nv.constant0._Z17sumArraysOnDevicePfS_S_ii,"a",@progbits
	.sectionflags	@""
	.align	4
.nv.constant0._Z17sumArraysOnDevicePfS_S_ii:
	.zero		928


//--------------------- SYMBOLS --------------------------

	.type		.nv.reservedSmem.offset0,@object
	.size		.nv.reservedSmem.offset0,0x4
